//
// Generated by NVIDIA NVVM Compiler
//
// Compiler Build ID: CL-36424714
// Cuda compilation tools, release 13.0, V13.0.88
// Based on NVVM 20.0.0
//

.version 9.0
.target sm_100
.address_size 64

	// .globl	_Z11init_matrixPiii

.visible .entry _Z11init_matrixPiii(
	.param .u64 .ptr .align 1 _Z11init_matrixPiii_param_0,
	.param .u32 _Z11init_matrixPiii_param_1,
	.param .u32 _Z11init_matrixPiii_param_2
)
{
	.reg .pred 	%p<4>;
	.reg .b32 	%r<13>;
	.reg .b64 	%rd<5>;

	ld.param.u64 	%rd1, [_Z11init_matrixPiii_param_0];
	ld.param.u32 	%r4, [_Z11init_matrixPiii_param_1];
	ld.param.u32 	%r3, [_Z11init_matrixPiii_param_2];
	mov.u32 	%r5, %ctaid.x;
	mov.u32 	%r6, %ntid.x;
	mov.u32 	%r7, %tid.x;
	mad.lo.s32 	%r1, %r5, %r6, %r7;
	mov.u32 	%r8, %ctaid.y;
	mov.u32 	%r9, %ntid.y;
	mov.u32 	%r10, %tid.y;
	mad.lo.s32 	%r2, %r8, %r9, %r10;
	setp.ge.s32 	%p1, %r2, %r4;
	setp.ge.s32 	%p2, %r1, %r3;
	or.pred  	%p3, %p1, %p2;
	@%p3 bra 	$L__BB0_2;
	cvta.to.global.u64 	%rd2, %rd1;
	mad.lo.s32 	%r11, %r3, %r2, %r1;
	mad.lo.s32 	%r12, %r2, 10, %r1;
	mul.wide.s32 	%rd3, %r11, 4;
	add.s64 	%rd4, %rd2, %rd3;
	st.global.u32 	[%rd4], %r12;
$L__BB0_2:
	ret;

}
	// .globl	_Z10matrix_addPKiS0_Piii
.visible .entry _Z10matrix_addPKiS0_Piii(
	.param .u64 .ptr .align 1 _Z10matrix_addPKiS0_Piii_param_0,
	.param .u64 .ptr .align 1 _Z10matrix_addPKiS0_Piii_param_1,
	.param .u64 .ptr .align 1 _Z10matrix_addPKiS0_Piii_param_2,
	.param .u32 _Z10matrix_addPKiS0_Piii_param_3,
	.param .u32 _Z10matrix_addPKiS0_Piii_param_4
)
{
	.reg .pred 	%p<4>;
	.reg .b32 	%r<15>;
	.reg .b64 	%rd<11>;

	ld.param.u64 	%rd1, [_Z10matrix_addPKiS0_Piii_param_0];
	ld.param.u64 	%rd2, [_Z10matrix_addPKiS0_Piii_param_1];
	ld.param.u64 	%rd3, [_Z10matrix_addPKiS0_Piii_param_2];
	ld.param.u32 	%r4, [_Z10matrix_addPKiS0_Piii_param_3];
	ld.param.u32 	%r3, [_Z10matrix_addPKiS0_Piii_param_4];
	mov.u32 	%r5, %ctaid.x;
	mov.u32 	%r6, %ntid.x;
	mov.u32 	%r7, %tid.x;
	mad.lo.s32 	%r1, %r5, %r6, %r7;
	mov.u32 	%r8, %ctaid.y;
	mov.u32 	%r9, %ntid.y;
	mov.u32 	%r10, %tid.y;
	mad.lo.s32 	%r2, %r8, %r9, %r10;
	setp.ge.s32 	%p1, %r2, %r4;
	setp.ge.s32 	%p2, %r1, %r3;
	or.pred  	%p3, %p1, %p2;
	@%p3 bra 	$L__BB1_2;
	cvta.to.global.u64 	%rd4, %rd1;
	cvta.to.global.u64 	%rd5, %rd2;
	cvta.to.global.u64 	%rd6, %rd3;
	mad.lo.s32 	%r11, %r3, %r2, %r1;
	mul.wide.s32 	%rd7, %r11, 4;
	add.s64 	%rd8, %rd4, %rd7;
	ld.global.u32 	%r12, [%rd8];
	add.s64 	%rd9, %rd5, %rd7;
	ld.global.u32 	%r13, [%rd9];
	add.s32 	%r14, %r13, %r12;
	add.s64 	%rd10, %rd6, %rd7;
	st.global.u32 	[%rd10], %r14;
$L__BB1_2:
	ret;

}
	// .globl	_Z11process_rgbPhii
.visible .entry _Z11process_rgbPhii(
	.param .u64 .ptr .align 1 _Z11process_rgbPhii_param_0,
	.param .u32 _Z11process_rgbPhii_param_1,
	.param .u32 _Z11process_rgbPhii_param_2
)
{
	.reg .pred 	%p<4>;
	.reg .b16 	%rs<7>;
	.reg .b32 	%r<15>;
	.reg .b64 	%rd<5>;

	ld.param.u64 	%rd1, [_Z11process_rgbPhii_param_0];
	ld.param.u32 	%r3, [_Z11process_rgbPhii_param_1];
	ld.param.u32 	%r4, [_Z11process_rgbPhii_param_2];
	mov.u32 	%r6, %ctaid.x;
	mov.u32 	%r7, %ntid.x;
	mov.u32 	%r8, %tid.x;
	mad.lo.s32 	%r1, %r6, %r7, %r8;
	mov.u32 	%r9, %ctaid.y;
	mov.u32 	%r10, %ntid.y;
	mov.u32 	%r11, %tid.y;
	mad.lo.s32 	%r12, %r9, %r10, %r11;
	setp.ge.s32 	%p1, %r1, %r3;
	setp.ge.s32 	%p2, %r12, %r4;
	or.pred  	%p3, %p1, %p2;
	@%p3 bra 	$L__BB2_2;
	cvta.to.global.u64 	%rd2, %rd1;
	mad.lo.s32 	%r13, %r3, %r12, %r1;
	mul.lo.s32 	%r14, %r13, 3;
	cvt.s64.s32 	%rd3, %r14;
	add.s64 	%rd4, %rd2, %rd3;
	ld.global.u8 	%rs1, [%rd4];
	not.b16 	%rs2, %rs1;
	st.global.u8 	[%rd4], %rs2;
	ld.global.u8 	%rs3, [%rd4+1];
	not.b16 	%rs4, %rs3;
	st.global.u8 	[%rd4+1], %rs4;
	ld.global.u8 	%rs5, [%rd4+2];
	not.b16 	%rs6, %rs5;
	st.global.u8 	[%rd4+2], %rs6;
$L__BB2_2:
	ret;

}


// ===== COMPILED SASS (sm_100) =====

	.target	sm_100

	.elftype	@"ET_EXEC"


//--------------------- .note.nv.tkinfo           --------------------------
	.section	.note.nv.tkinfo,"",@"SHT_NOTE"
	.sectionflags	@"SHF_NOTE_NV_TKINFO"
	.tkinfo
        /*0018*/ 	.word	0x00000002
        /*0030*/ 	.string	""
        /*0030*/ 	.string	"ptxas"
        /*0030*/ 	.string	"Cuda compilation tools, release 13.0, V13.0.88"
        /*0030*/ 	.string	"Build cuda_13.0.r13.0/compiler.36424714_0"
        /*0030*/ 	.string	"-arch sm_100 -m 64 "



//--------------------- .note.nv.cuinfo           --------------------------
	.section	.note.nv.cuinfo,"",@"SHT_NOTE"
	.sectionflags	@"SHF_NOTE_NV_CUINFO"
        /*0018*/ 	.short	0x0002
        /*001a*/ 	.short	0x0064
        /*001c*/ 	.short	0x0082
	.zero		2


//--------------------- .nv.info                  --------------------------
	.section	.nv.info,"",@"SHT_CUDA_INFO"
	.align	4


	//----- nvinfo : EIATTR_REGCOUNT
	.align		4
        /*0000*/ 	.byte	0x04, 0x2f
        /*0002*/ 	.short	(.L_1 - .L_0)
	.align		4
.L_0:
        /*0004*/ 	.word	index@(_Z11init_matrixPiii)
        /*0008*/ 	.word	0x0000000a


	//----- nvinfo : EIATTR_FRAME_SIZE
	.align		4
.L_1:
        /*000c*/ 	.byte	0x04, 0x11
        /*000e*/ 	.short	(.L_3 - .L_2)
	.align		4
.L_2:
        /*0010*/ 	.word	index@(_Z11init_matrixPiii)
        /*0014*/ 	.word	0x00000000


	//----- nvinfo : EIATTR_REGCOUNT
	.align		4
.L_3:
        /*0018*/ 	.byte	0x04, 0x2f
        /*001a*/ 	.short	(.L_5 - .L_4)
	.align		4
.L_4:
        /*001c*/ 	.word	index@(_Z10matrix_addPKiS0_Piii)
        /*0020*/ 	.word	0x0000000c


	//----- nvinfo : EIATTR_FRAME_SIZE
	.align		4
.L_5:
        /*0024*/ 	.byte	0x04, 0x11
        /*0026*/ 	.short	(.L_7 - .L_6)
	.align		4
.L_6:
        /*0028*/ 	.word	index@(_Z10matrix_addPKiS0_Piii)
        /*002c*/ 	.word	0x00000000


	//----- nvinfo : EIATTR_REGCOUNT
	.align		4
.L_7:
        /*0030*/ 	.byte	0x04, 0x2f
        /*0032*/ 	.short	(.L_9 - .L_8)
	.align		4
.L_8:
        /*0034*/ 	.word	index@(_Z11process_rgbPhii)
        /*0038*/ 	.word	0x0000000c


	//----- nvinfo : EIATTR_FRAME_SIZE
	.align		4
.L_9:
        /*003c*/ 	.byte	0x04, 0x11
        /*003e*/ 	.short	(.L_11 - .L_10)
	.align		4
.L_10:
        /*0040*/ 	.word	index@(_Z11process_rgbPhii)
        /*0044*/ 	.word	0x00000000


	//----- nvinfo : EIATTR_MIN_STACK_SIZE
	.align		4
.L_11:
        /*0048*/ 	.byte	0x04, 0x12
        /*004a*/ 	.short	(.L_13 - .L_12)
	.align		4
.L_12:
        /*004c*/ 	.word	index@(_Z11process_rgbPhii)
        /*0050*/ 	.word	0x00000000


	//----- nvinfo : EIATTR_MIN_STACK_SIZE
	.align		4
.L_13:
        /*0054*/ 	.byte	0x04, 0x12
        /*0056*/ 	.short	(.L_15 - .L_14)
	.align		4
.L_14:
        /*0058*/ 	.word	index@(_Z10matrix_addPKiS0_Piii)
        /*005c*/ 	.word	0x00000000


	//----- nvinfo : EIATTR_MIN_STACK_SIZE
	.align		4
.L_15:
        /*0060*/ 	.byte	0x04, 0x12
        /*0062*/ 	.short	(.L_17 - .L_16)
	.align		4
.L_16:
        /*0064*/ 	.word	index@(_Z11init_matrixPiii)
        /*0068*/ 	.word	0x00000000
.L_17:


//--------------------- .nv.compat                --------------------------
	.section	.nv.compat,"",@"SHT_CUDA_COMPAT_INFO"
	.align	4
        /*0000*/ 	.byte	0x02, 0x09, 0x00, 0x00, 0x02, 0x02, 0x01, 0x00, 0x02, 0x05, 0x05, 0x00, 0x03, 0x07, 0x01, 0x01
        /*0010*/ 	.byte	0x02, 0x03, 0x00, 0x00, 0x02, 0x06, 0x01, 0x00, 0x04, 0x0b, 0x08, 0x00, 0x09, 0x00, 0x00, 0x00
        /*0020*/ 	.byte	0x00, 0x00, 0x00, 0x00


//--------------------- .nv.info._Z11process_rgbPhii --------------------------
	.section	.nv.info._Z11process_rgbPhii,"",@"SHT_CUDA_INFO"
	.sectionflags	@""
	.align	4


	//----- nvinfo : EIATTR_CUDA_API_VERSION
	.align		4
        /*0000*/ 	.byte	0x04, 0x37
        /*0002*/ 	.short	(.L_19 - .L_18)
.L_18:
        /*0004*/ 	.word	0x00000082


	//----- nvinfo : EIATTR_KPARAM_INFO
	.align		4
.L_19:
        /*0008*/ 	.byte	0x04, 0x17
        /*000a*/ 	.short	(.L_21 - .L_20)
.L_20:
        /*000c*/ 	.word	0x00000000
        /*0010*/ 	.short	0x0002
        /*0012*/ 	.short	0x000c
        /*0014*/ 	.byte	0x00, 0xf0, 0x11, 0x00


	//----- nvinfo : EIATTR_KPARAM_INFO
	.align		4
.L_21:
        /*0018*/ 	.byte	0x04, 0x17
        /*001a*/ 	.short	(.L_23 - .L_22)
.L_22:
        /*001c*/ 	.word	0x00000000
        /*0020*/ 	.short	0x0001
        /*0022*/ 	.short	0x0008
        /*0024*/ 	.byte	0x00, 0xf0, 0x11, 0x00


	//----- nvinfo : EIATTR_KPARAM_INFO
	.align		4
.L_23:
        /*0028*/ 	.byte	0x04, 0x17
        /*002a*/ 	.short	(.L_25 - .L_24)
.L_24:
        /*002c*/ 	.word	0x00000000
        /*0030*/ 	.short	0x0000
        /*0032*/ 	.short	0x0000
        /*0034*/ 	.byte	0x00, 0xf5, 0x21, 0x00


	//----- nvinfo : EIATTR_SPARSE_MMA_MASK
	.align		4
.L_25:
        /*0038*/ 	.byte	0x03, 0x50
        /*003a*/ 	.short	0x0000


	//----- nvinfo : EIATTR_MAXREG_COUNT
	.align		4
        /*003c*/ 	.byte	0x03, 0x1b
        /*003e*/ 	.short	0x00ff


	//----- nvinfo : EIATTR_MERCURY_ISA_VERSION
	.align		4
        /*0040*/ 	.byte	0x03, 0x5f
        /*0042*/ 	.short	0x0101


	//----- nvinfo : EIATTR_VRC_CTA_INIT_COUNT
	.align		4
        /*0044*/ 	.byte	0x02, 0x4a
	.zero		1
	.zero		1


	//----- nvinfo : EIATTR_EXIT_INSTR_OFFSETS
	.align		4
        /*0048*/ 	.byte	0x04, 0x1c
        /*004a*/ 	.short	(.L_27 - .L_26)


	//   ....[0]....
.L_26:
        /*004c*/ 	.word	0x000000c0


	//   ....[1]....
        /*0050*/ 	.word	0x000001c0


	//----- nvinfo : EIATTR_CBANK_PARAM_SIZE
	.align		4
.L_27:
        /*0054*/ 	.byte	0x03, 0x19
        /*0056*/ 	.short	0x0010


	//----- nvinfo : EIATTR_PARAM_CBANK
	.align		4
        /*0058*/ 	.byte	0x04, 0x0a
        /*005a*/ 	.short	(.L_29 - .L_28)
	.align		4
.L_28:
        /*005c*/ 	.word	index@(.nv.constant0._Z11process_rgbPhii)
        /*0060*/ 	.short	0x0380
        /*0062*/ 	.short	0x0010


	//----- nvinfo : EIATTR_SW_WAR
	.align		4
.L_29:
        /*0064*/ 	.byte	0x04, 0x36
        /*0066*/ 	.short	(.L_31 - .L_30)
.L_30:
        /*0068*/ 	.word	0x00000008
.L_31:


//--------------------- .nv.info._Z10matrix_addPKiS0_Piii --------------------------
	.section	.nv.info._Z10matrix_addPKiS0_Piii,"",@"SHT_CUDA_INFO"
	.sectionflags	@""
	.align	4


	//----- nvinfo : EIATTR_CUDA_API_VERSION
	.align		4
        /*0000*/ 	.byte	0x04, 0x37
        /*0002*/ 	.short	(.L_33 - .L_32)
.L_32:
        /*0004*/ 	.word	0x00000082


	//----- nvinfo : EIATTR_KPARAM_INFO
	.align		4
.L_33:
        /*0008*/ 	.byte	0x04, 0x17
        /*000a*/ 	.short	(.L_35 - .L_34)
.L_34:
        /*000c*/ 	.word	0x00000000
        /*0010*/ 	.short	0x0004
        /*0012*/ 	.short	0x001c
        /*0014*/ 	.byte	0x00, 0xf0, 0x11, 0x00


	//----- nvinfo : EIATTR_KPARAM_INFO
	.align		4
.L_35:
        /*0018*/ 	.byte	0x04, 0x17
        /*001a*/ 	.short	(.L_37 - .L_36)
.L_36:
        /*001c*/ 	.word	0x00000000
        /*0020*/ 	.short	0x0003
        /*0022*/ 	.short	0x0018
        /*0024*/ 	.byte	0x00, 0xf0, 0x11, 0x00


	//----- nvinfo : EIATTR_KPARAM_INFO
	.align		4
.L_37:
        /*0028*/ 	.byte	0x04, 0x17
        /*002a*/ 	.short	(.L_39 - .L_38)
.L_38:
        /*002c*/ 	.word	0x00000000
        /*0030*/ 	.short	0x0002
        /*0032*/ 	.short	0x0010
        /*0034*/ 	.byte	0x00, 0xf5, 0x21, 0x00


	//----- nvinfo : EIATTR_KPARAM_INFO
	.align		4
.L_39:
        /*0038*/ 	.byte	0x04, 0x17
        /*003a*/ 	.short	(.L_41 - .L_40)
.L_40:
        /*003c*/ 	.word	0x00000000
        /*0040*/ 	.short	0x0001
        /*0042*/ 	.short	0x0008
        /*0044*/ 	.byte	0x00, 0xf5, 0x21, 0x00


	//----- nvinfo : EIATTR_KPARAM_INFO
	.align		4
.L_41:
        /*0048*/ 	.byte	0x04, 0x17
        /*004a*/ 	.short	(.L_43 - .L_42)
.L_42:
        /*004c*/ 	.word	0x00000000
        /*0050*/ 	.short	0x0000
        /*0052*/ 	.short	0x0000
        /*0054*/ 	.byte	0x00, 0xf5, 0x21, 0x00


	//----- nvinfo : EIATTR_SPARSE_MMA_MASK
	.align		4
.L_43:
        /*0058*/ 	.byte	0x03, 0x50
        /*005a*/ 	.short	0x0000


	//----- nvinfo : EIATTR_MAXREG_COUNT
	.align		4
        /*005c*/ 	.byte	0x03, 0x1b
        /*005e*/ 	.short	0x00ff


	//----- nvinfo : EIATTR_MERCURY_ISA_VERSION
	.align		4
        /*0060*/ 	.byte	0x03, 0x5f
        /*0062*/ 	.short	0x0101


	//----- nvinfo : EIATTR_VRC_CTA_INIT_COUNT
	.align		4
        /*0064*/ 	.byte	0x02, 0x4a
	.zero		1
	.zero		1


	//----- nvinfo : EIATTR_EXIT_INSTR_OFFSETS
	.align		4
        /*0068*/ 	.byte	0x04, 0x1c
        /*006a*/ 	.short	(.L_45 - .L_44)


	//   ....[0]....
.L_44:
        /*006c*/ 	.word	0x000000c0


	//   ....[1]....
        /*0070*/ 	.word	0x00000190


	//----- nvinfo : EIATTR_CBANK_PARAM_SIZE
	.align		4
.L_45:
        /*0074*/ 	.byte	0x03, 0x19
        /*0076*/ 	.short	0x0020


	//----- nvinfo : EIATTR_PARAM_CBANK
	.align		4
        /*0078*/ 	.byte	0x04, 0x0a
        /*007a*/ 	.short	(.L_47 - .L_46)
	.align		4
.L_46:
        /*007c*/ 	.word	index@(.nv.constant0._Z10matrix_addPKiS0_Piii)
        /*0080*/ 	.short	0x0380
        /*0082*/ 	.short	0x0020


	//----- nvinfo : EIATTR_SW_WAR
	.align		4
.L_47:
        /*0084*/ 	.byte	0x04, 0x36
        /*0086*/ 	.short	(.L_49 - .L_48)
.L_48:
        /*0088*/ 	.word	0x00000008
.L_49:


//--------------------- .nv.info._Z11init_matrixPiii --------------------------
	.section	.nv.info._Z11init_matrixPiii,"",@"SHT_CUDA_INFO"
	.sectionflags	@""
	.align	4


	//----- nvinfo : EIATTR_CUDA_API_VERSION
	.align		4
        /*0000*/ 	.byte	0x04, 0x37
        /*0002*/ 	.short	(.L_51 - .L_50)
.L_50:
        /*0004*/ 	.word	0x00000082


	//----- nvinfo : EIATTR_KPARAM_INFO
	.align		4
.L_51:
        /*0008*/ 	.byte	0x04, 0x17
        /*000a*/ 	.short	(.L_53 - .L_52)
.L_52:
        /*000c*/ 	.word	0x00000000
        /*0010*/ 	.short	0x0002
        /*0012*/ 	.short	0x000c
        /*0014*/ 	.byte	0x00, 0xf0, 0x11, 0x00


	//----- nvinfo : EIATTR_KPARAM_INFO
	.align		4
.L_53:
        /*0018*/ 	.byte	0x04, 0x17
        /*001a*/ 	.short	(.L_55 - .L_54)
.L_54:
        /*001c*/ 	.word	0x00000000
        /*0020*/ 	.short	0x0001
        /*0022*/ 	.short	0x0008
        /*0024*/ 	.byte	0x00, 0xf0, 0x11, 0x00


	//----- nvinfo : EIATTR_KPARAM_INFO
	.align		4
.L_55:
        /*0028*/ 	.byte	0x04, 0x17
        /*002a*/ 	.short	(.L_57 - .L_56)
.L_56:
        /*002c*/ 	.word	0x00000000
        /*0030*/ 	.short	0x0000
        /*0032*/ 	.short	0x0000
        /*0034*/ 	.byte	0x00, 0xf5, 0x21, 0x00


	//----- nvinfo : EIATTR_SPARSE_MMA_MASK
	.align		4
.L_57:
        /*0038*/ 	.byte	0x03, 0x50
        /*003a*/ 	.short	0x0000


	//----- nvinfo : EIATTR_MAXREG_COUNT
	.align		4
        /*003c*/ 	.byte	0x03, 0x1b
        /*003e*/ 	.short	0x00ff


	//----- nvinfo : EIATTR_MERCURY_ISA_VERSION
	.align		4
        /*0040*/ 	.byte	0x03, 0x5f
        /*0042*/ 	.short	0x0101


	//----- nvinfo : EIATTR_VRC_CTA_INIT_COUNT
	.align		4
        /*0044*/ 	.byte	0x02, 0x4a
	.zero		1
	.zero		1


	//----- nvinfo : EIATTR_EXIT_INSTR_OFFSETS
	.align		4
        /*0048*/ 	.byte	0x04, 0x1c
        /*004a*/ 	.short	(.L_59 - .L_58)


	//   ....[0]....
.L_58:
        /*004c*/ 	.word	0x000000c0


	//   ....[1]....
        /*0050*/ 	.word	0x00000130


	//----- nvinfo : EIATTR_CBANK_PARAM_SIZE
	.align		4
.L_59:
        /*0054*/ 	.byte	0x03, 0x19
        /*0056*/ 	.short	0x0010


	//----- nvinfo : EIATTR_PARAM_CBANK
	.align		4
        /*0058*/ 	.byte	0x04, 0x0a
        /*005a*/ 	.short	(.L_61 - .L_60)
	.align		4
.L_60:
        /*005c*/ 	.word	index@(.nv.constant0._Z11init_matrixPiii)
        /*0060*/ 	.short	0x0380
        /*0062*/ 	.short	0x0010


	//----- nvinfo : EIATTR_SW_WAR
	.align		4
.L_61:
        /*0064*/ 	.byte	0x04, 0x36
        /*0066*/ 	.short	(.L_63 - .L_62)
.L_62:
        /*0068*/ 	.word	0x00000008
.L_63:


//--------------------- .nv.callgraph             --------------------------
	.section	.nv.callgraph,"",@"SHT_CUDA_CALLGRAPH"
	.align	4
	.sectionentsize	8
	.align		4
        /*0000*/ 	.word	0x00000000
	.align		4
        /*0004*/ 	.word	0xffffffff
	.align		4
        /*0008*/ 	.word	0x00000000
	.align		4
        /*000c*/ 	.word	0xfffffffe
	.align		4
        /*0010*/ 	.word	0x00000000
	.align		4
        /*0014*/ 	.word	0xfffffffd
	.align		4
        /*0018*/ 	.word	0x00000000
	.align		4
        /*001c*/ 	.word	0xfffffffc


//--------------------- .text._Z11process_rgbPhii --------------------------
	.section	.text._Z11process_rgbPhii,"ax",@progbits
	.align	128
        .global         _Z11process_rgbPhii
        .type           _Z11process_rgbPhii,@function
        .size           _Z11process_rgbPhii,(.L_x_3 - _Z11process_rgbPhii)
        .other          _Z11process_rgbPhii,@"STO_CUDA_ENTRY STV_DEFAULT"
_Z11process_rgbPhii:
.text._Z11process_rgbPhii:
[----:B------:R-:W-:Y:S01]  /*0000*/  LDC R1, c[0x0][0x37c] ;  /* 0x0000df00ff017b82 */ /* 0x000fe20000000800 */
[----:B------:R-:W0:Y:S07]  /*0010*/  S2R R2, SR_TID.Y ;  /* 0x0000000000027919 */ /* 0x000e2e0000002200 */
[----:B------:R-:W1:Y:S01]  /*0020*/  LDC R0, c[0x0][0x360] ;  /* 0x0000d800ff007b82 */ /* 0x000e620000000800 */
[----:B------:R-:W2:Y:S01]  /*0030*/  LDCU.64 UR6, c[0x0][0x388] ;  /* 0x00007100ff0677ac */ /* 0x000ea20008000a00 */
[----:B------:R-:W1:Y:S06]  /*0040*/  S2R R5, SR_TID.X ;  /* 0x0000000000057919 */ /* 0x000e6c0000002100 */
[----:B------:R-:W0:Y:S08]  /*0050*/  S2UR UR5, SR_CTAID.Y ;  /* 0x00000000000579c3 */ /* 0x000e300000002600 */
[----:B------:R-:W0:Y:S08]  /*0060*/  LDC R3, c[0x0][0x364] ;  /* 0x0000d900ff037b82 */ /* 0x000e300000000800 */
[----:B------:R-:W1:Y:S01]  /*0070*/  S2UR UR4, SR_CTAID.X ;  /* 0x00000000000479c3 */ /* 0x000e620000002500 */
[----:B0-----:R-:W-:-:S05]  /*0080*/  IMAD R3, R3, UR5, R2 ;  /* 0x0000000503037c24 */ /* 0x001fca000f8e0202 */
[----:B--2---:R-:W-:Y:S01]  /*0090*/  ISETP.GE.AND P0, PT, R3, UR7, PT ;  /* 0x0000000703007c0c */ /* 0x004fe2000bf06270 */
[----:B-1----:R-:W-:-:S05]  /*00a0*/  IMAD R0, R0, UR4, R5 ;  /* 0x0000000400007c24 */ /* 0x002fca000f8e0205 */
[----:B------:R-:W-:-:S13]  /*00b0*/  ISETP.GE.OR P0, PT, R0, UR6, P0 ;  /* 0x0000000600007c0c */ /* 0x000fda0008706670 */
[----:B------:R-:W-:Y:S05]  /*00c0*/  @P0 EXIT ;  /* 0x000000000000094d */ /* 0x000fea0003800000 */
[----:B------:R-:W0:Y:S01]  /*00d0*/  LDCU.64 UR8, c[0x0][0x380] ;  /* 0x00007000ff0877ac */ /* 0x000e220008000a00 */
[----:B------:R-:W-:Y:S01]  /*00e0*/  IMAD R0, R3, UR6, R0 ;  /* 0x0000000603007c24 */ /* 0x000fe2000f8e0200 */
[----:B------:R-:W1:Y:S03]  /*00f0*/  LDCU.64 UR4, c[0x0][0x358] ;  /* 0x00006b00ff0477ac */ /* 0x000e660008000a00 */
[----:B------:R-:W-:-:S05]  /*0100*/  IMAD R0, R0, 0x3, RZ ;  /* 0x0000000300007824 */ /* 0x000fca00078e02ff */
[----:B0-----:R-:W-:-:S04]  /*0110*/  IADD3 R2, P0, PT, R0, UR8, RZ ;  /* 0x0000000800027c10 */ /* 0x001fc8000ff1e0ff */
[----:B------:R-:W-:-:S05]  /*0120*/  LEA.HI.X.SX32 R3, R0, UR9, 0x1, P0 ;  /* 0x0000000900037c11 */ /* 0x000fca00080f0eff */
[----:B-1----:R-:W2:Y:S04]  /*0130*/  LDG.E.U8 R0, desc[UR4][R2.64] ;  /* 0x0000000402007981 */ /* 0x002ea8000c1e1100 */
[----:B------:R-:W3:Y:S04]  /*0140*/  LDG.E.U8 R4, desc[UR4][R2.64+0x1] ;  /* 0x0000010402047981 */ /* 0x000ee8000c1e1100 */
[----:B------:R-:W4:Y:S01]  /*0150*/  LDG.E.U8 R6, desc[UR4][R2.64+0x2] ;  /* 0x0000020402067981 */ /* 0x000f22000c1e1100 */
[----:B--2---:R-:W-:Y:S02]  /*0160*/  LOP3.LUT R5, RZ, R0, RZ, 0x33, !PT ;  /* 0x00000000ff057212 */ /* 0x004fe400078e33ff */
[----:B---3--:R-:W-:-:S03]  /*0170*/  LOP3.LUT R7, RZ, R4, RZ, 0x33, !PT ;  /* 0x00000004ff077212 */ /* 0x008fc600078e33ff */
[----:B------:R-:W-:Y:S01]  /*0180*/  STG.E.U8 desc[UR4][R2.64], R5 ;  /* 0x0000000502007986 */ /* 0x000fe2000c101104 */
[----:B----4-:R-:W-:-:S03]  /*0190*/  LOP3.LUT R9, RZ, R6, RZ, 0x33, !PT ;  /* 0x00000006ff097212 */ /* 0x010fc600078e33ff */
[----:B------:R-:W-:Y:S04]  /*01a0*/  STG.E.U8 desc[UR4][R2.64+0x1], R7 ;  /* 0x0000010702007986 */ /* 0x000fe8000c101104 */
[----:B------:R-:W-:Y:S01]  /*01b0*/  STG.E.U8 desc[UR4][R2.64+0x2], R9 ;  /* 0x0000020902007986 */ /* 0x000fe2000c101104 */
[----:B------:R-:W-:Y:S05]  /*01c0*/  EXIT ;  /* 0x000000000000794d */ /* 0x000fea0003800000 */
.L_x_0:
[----:B------:R-:W-:-:S00]  /*01d0*/  BRA `(.L_x_0) ;  /* 0xfffffffc00fc7947 */ /* 0x000fc0000383ffff */
[----:B------:R-:W-:-:S00]  /*01e0*/  NOP ;  /* 0x0000000000007918 */ /* 0x000fc00000000000 */
        /* <DEDUP_REMOVED lines=9> */
.L_x_3:


//--------------------- .text._Z10matrix_addPKiS0_Piii --------------------------
	.section	.text._Z10matrix_addPKiS0_Piii,"ax",@progbits
	.align	128
        .global         _Z10matrix_addPKiS0_Piii
        .type           _Z10matrix_addPKiS0_Piii,@function
        .size           _Z10matrix_addPKiS0_Piii,(.L_x_4 - _Z10matrix_addPKiS0_Piii)
        .other          _Z10matrix_addPKiS0_Piii,@"STO_CUDA_ENTRY STV_DEFAULT"
_Z10matrix_addPKiS0_Piii:
.text._Z10matrix_addPKiS0_Piii:
[----:B------:R-:W-:Y:S01]  /*0000*/  LDC R1, c[0x0][0x37c] ;  /* 0x0000df00ff017b82 */ /* 0x000fe20000000800 */
[----:B------:R-:W0:Y:S07]  /*0010*/  S2R R3, SR_TID.X ;  /* 0x0000000000037919 */ /* 0x000e2e0000002100 */
[----:B------:R-:W0:Y:S01]  /*0020*/  S2UR UR4, SR_CTAID.X ;  /* 0x00000000000479c3 */ /* 0x000e220000002500 */
[----:B------:R-:W1:Y:S01]  /*0030*/  LDCU.64 UR6, c[0x0][0x398] ;  /* 0x00007300ff0677ac */ /* 0x000e620008000a00 */
[----:B------:R-:W2:Y:S06]  /*0040*/  S2R R2, SR_TID.Y ;  /* 0x0000000000027919 */ /* 0x000eac0000002200 */
[----:B------:R-:W0:Y:S08]  /*0050*/  LDC R0, c[0x0][0x360] ;  /* 0x0000d800ff007b82 */ /* 0x000e300000000800 */
[----:B------:R-:W2:Y:S08]  /*0060*/  S2UR UR5, SR_CTAID.Y ;  /* 0x00000000000579c3 */ /* 0x000eb00000002600 */
[----:B------:R-:W2:Y:S01]  /*0070*/  LDC R7, c[0x0][0x364] ;  /* 0x0000d900ff077b82 */ /* 0x000ea20000000800 */
[----:B0-----:R-:W-:-:S05]  /*0080*/  IMAD R0, R0, UR4, R3 ;  /* 0x0000000400007c24 */ /* 0x001fca000f8e0203 */
[----:B-1----:R-:W-:Y:S01]  /*0090*/  ISETP.GE.AND P0, PT, R0, UR7, PT ;  /* 0x0000000700007c0c */ /* 0x002fe2000bf06270 */
[----:B--2---:R-:W-:-:S05]  /*00a0*/  IMAD R7, R7, UR5, R2 ;  /* 0x0000000507077c24 */ /* 0x004fca000f8e0202 */
[----:B------:R-:W-:-:S13]  /*00b0*/  ISETP.GE.OR P0, PT, R7, UR6, P0 ;  /* 0x0000000607007c0c */ /* 0x000fda0008706670 */
[----:B------:R-:W-:Y:S05]  /*00c0*/  @P0 EXIT ;  /* 0x000000000000094d */ /* 0x000fea0003800000 */
[----:B------:R-:W0:Y:S01]  /*00d0*/  LDC.64 R2, c[0x0][0x380] ;  /* 0x0000e000ff027b82 */ /* 0x000e220000000a00 */
[----:B------:R-:W1:Y:S01]  /*00e0*/  LDCU.64 UR4, c[0x0][0x358] ;  /* 0x00006b00ff0477ac */ /* 0x000e620008000a00 */
[----:B------:R-:W-:-:S06]  /*00f0*/  IMAD R9, R7, UR7, R0 ;  /* 0x0000000707097c24 */ /* 0x000fcc000f8e0200 */
[----:B------:R-:W2:Y:S08]  /*0100*/  LDC.64 R4, c[0x0][0x388] ;  /* 0x0000e200ff047b82 */ /* 0x000eb00000000a00 */
[----:B------:R-:W3:Y:S01]  /*0110*/  LDC.64 R6, c[0x0][0x390] ;  /* 0x0000e400ff067b82 */ /* 0x000ee20000000a00 */
[----:B0-----:R-:W-:-:S06]  /*0120*/  IMAD.WIDE R2, R9, 0x4, R2 ;  /* 0x0000000409027825 */ /* 0x001fcc00078e0202 */
[----:B-1----:R-:W4:Y:S01]  /*0130*/  LDG.E R2, desc[UR4][R2.64] ;  /* 0x0000000402027981 */ /* 0x002f22000c1e1900 */
[----:B--2---:R-:W-:-:S06]  /*0140*/  IMAD.WIDE R4, R9, 0x4, R4 ;  /* 0x0000000409047825 */ /* 0x004fcc00078e0204 */
[----:B------:R-:W4:Y:S01]  /*0150*/  LDG.E R5, desc[UR4][R4.64] ;  /* 0x0000000404057981 */ /* 0x000f22000c1e1900 */
[----:B---3--:R-:W-:Y:S01]  /*0160*/  IMAD.WIDE R6, R9, 0x4, R6 ;  /* 0x0000000409067825 */ /* 0x008fe200078e0206 */
[----:B----4-:R-:W-:-:S05]  /*0170*/  IADD3 R9, PT, PT, R2, R5, RZ ;  /* 0x0000000502097210 */ /* 0x010fca0007ffe0ff */
[----:B------:R-:W-:Y:S01]  /*0180*/  STG.E desc[UR4][R6.64], R9 ;  /* 0x0000000906007986 */ /* 0x000fe2000c101904 */
[----:B------:R-:W-:Y:S05]  /*0190*/  EXIT ;  /* 0x000000000000794d */ /* 0x000fea0003800000 */
.L_x_1:
        /* <DEDUP_REMOVED lines=14> */
.L_x_4:


//--------------------- .text._Z11init_matrixPiii --------------------------
	.section	.text._Z11init_matrixPiii,"ax",@progbits
	.align	128
        .global         _Z11init_matrixPiii
        .type           _Z11init_matrixPiii,@function
        .size           _Z11init_matrixPiii,(.L_x_5 - _Z11init_matrixPiii)
        .other          _Z11init_matrixPiii,@"STO_CUDA_ENTRY STV_DEFAULT"
_Z11init_matrixPiii:
.text._Z11init_matrixPiii:
        /* <DEDUP_REMOVED lines=15> */
[C-C-:B------:R-:W-:Y:S02]  /*00f0*/  IMAD R7, R5.reuse, UR7, R0.reuse ;  /* 0x0000000705077c24 */ /* 0x140fe4000f8e0200 */
[----:B------:R-:W-:Y:S02]  /*0100*/  IMAD R5, R5, 0xa, R0 ;  /* 0x0000000a05057824 */ /* 0x000fe400078e0200 */
[----:B0-----:R-:W-:-:S05]  /*0110*/  IMAD.WIDE R2, R7, 0x4, R2 ;  /* 0x0000000407027825 */ /* 0x001fca00078e0202 */
[----:B-1----:R-:W-:Y:S01]  /*0120*/  STG.E desc[UR4][R2.64], R5 ;  /* 0x0000000502007986 */ /* 0x002fe2000c101904 */
[----:B------:R-:W-:Y:S05]  /*0130*/  EXIT ;  /* 0x000000000000794d */ /* 0x000fea0003800000 */
.L_x_2:
        /* <DEDUP_REMOVED lines=12> */
.L_x_5:


//--------------------- .nv.shared.reserved.0     --------------------------
	.section	.nv.shared.reserved.0,"aw",@nobits
	.weak		__nv_reservedSMEM_offset_0_alias
	.size		__nv_reservedSMEM_offset_0_alias, 0, 64
	.other		__nv_reservedSMEM_offset_0_alias,@"STO_CUDA_RESERVED_SHARED STV_DEFAULT"
__nv_reservedSMEM_offset_0_alias:
	.zero		0
	.zero		64


//--------------------- .nv.constant0._Z11process_rgbPhii --------------------------
	.section	.nv.constant0._Z11process_rgbPhii,"a",@progbits
	.sectionflags	@""
	.align	4
.nv.constant0._Z11process_rgbPhii:
	.zero		912


//--------------------- .nv.constant0._Z10matrix_addPKiS0_Piii --------------------------
	.section	.nv.constant0._Z10matrix_addPKiS0_Piii,"a",@progbits
	.sectionflags	@""
	.align	4
.nv.constant0._Z10matrix_addPKiS0_Piii:
	.zero		928


//--------------------- .nv.constant0._Z11init_matrixPiii --------------------------
	.section	.nv.constant0._Z11init_matrixPiii,"a",@progbits
	.sectionflags	@""
	.align	4
.nv.constant0._Z11init_matrixPiii:
	.zero		912


//--------------------- SYMBOLS --------------------------

	.type		.nv.reservedSmem.offset0,@object
	.size		.nv.reservedSmem.offset0,0x4
